//
// Generated by NVIDIA NVVM Compiler
//
// Compiler Build ID: CL-36424714
// Cuda compilation tools, release 13.0, V13.0.88
// Based on NVVM 20.0.0
//

.version 9.0
.target sm_100
.address_size 64

	// .globl	_Z4testPN5nvstd8functionIFviEEE
.global .align 1 .b8 _ZN34_INTERNAL_eca9951f_4_k_cu_eaa5bc7a4cuda3std3__45__cpo5beginE[1];
.global .align 1 .b8 _ZN34_INTERNAL_eca9951f_4_k_cu_eaa5bc7a4cuda3std3__45__cpo3endE[1];
.global .align 1 .b8 _ZN34_INTERNAL_eca9951f_4_k_cu_eaa5bc7a4cuda3std3__45__cpo6cbeginE[1];
.global .align 1 .b8 _ZN34_INTERNAL_eca9951f_4_k_cu_eaa5bc7a4cuda3std3__45__cpo4cendE[1];
.global .align 1 .b8 _ZN34_INTERNAL_eca9951f_4_k_cu_eaa5bc7a4cuda3std3__45__cpo6rbeginE[1];
.global .align 1 .b8 _ZN34_INTERNAL_eca9951f_4_k_cu_eaa5bc7a4cuda3std3__45__cpo4rendE[1];
.global .align 1 .b8 _ZN34_INTERNAL_eca9951f_4_k_cu_eaa5bc7a4cuda3std3__45__cpo7crbeginE[1];
.global .align 1 .b8 _ZN34_INTERNAL_eca9951f_4_k_cu_eaa5bc7a4cuda3std3__45__cpo5crendE[1];
.global .align 1 .b8 _ZN34_INTERNAL_eca9951f_4_k_cu_eaa5bc7a4cuda3std3__436_GLOBAL__N__eca9951f_4_k_cu_eaa5bc7a6ignoreE[1];
.global .align 1 .b8 _ZN34_INTERNAL_eca9951f_4_k_cu_eaa5bc7a4cuda3std3__419piecewise_constructE[1];
.global .align 1 .b8 _ZN34_INTERNAL_eca9951f_4_k_cu_eaa5bc7a4cuda3std3__48in_placeE[1];
.global .align 1 .b8 _ZN34_INTERNAL_eca9951f_4_k_cu_eaa5bc7a4cuda3std3__420unreachable_sentinelE[1];
.global .align 1 .b8 _ZN34_INTERNAL_eca9951f_4_k_cu_eaa5bc7a4cuda3std3__47nulloptE[1];
.global .align 1 .b8 _ZN34_INTERNAL_eca9951f_4_k_cu_eaa5bc7a4cuda3std3__48unexpectE[1];
.global .align 1 .b8 _ZN34_INTERNAL_eca9951f_4_k_cu_eaa5bc7a4cuda3std6ranges3__45__cpo4swapE[1];
.global .align 1 .b8 _ZN34_INTERNAL_eca9951f_4_k_cu_eaa5bc7a4cuda3std6ranges3__45__cpo9iter_moveE[1];
.global .align 1 .b8 _ZN34_INTERNAL_eca9951f_4_k_cu_eaa5bc7a4cuda3std6ranges3__45__cpo5beginE[1];
.global .align 1 .b8 _ZN34_INTERNAL_eca9951f_4_k_cu_eaa5bc7a4cuda3std6ranges3__45__cpo3endE[1];
.global .align 1 .b8 _ZN34_INTERNAL_eca9951f_4_k_cu_eaa5bc7a4cuda3std6ranges3__45__cpo6cbeginE[1];
.global .align 1 .b8 _ZN34_INTERNAL_eca9951f_4_k_cu_eaa5bc7a4cuda3std6ranges3__45__cpo4cendE[1];
.global .align 1 .b8 _ZN34_INTERNAL_eca9951f_4_k_cu_eaa5bc7a4cuda3std6ranges3__45__cpo7advanceE[1];
.global .align 1 .b8 _ZN34_INTERNAL_eca9951f_4_k_cu_eaa5bc7a4cuda3std6ranges3__45__cpo9iter_swapE[1];
.global .align 1 .b8 _ZN34_INTERNAL_eca9951f_4_k_cu_eaa5bc7a4cuda3std6ranges3__45__cpo4nextE[1];
.global .align 1 .b8 _ZN34_INTERNAL_eca9951f_4_k_cu_eaa5bc7a4cuda3std6ranges3__45__cpo4prevE[1];
.global .align 1 .b8 _ZN34_INTERNAL_eca9951f_4_k_cu_eaa5bc7a4cuda3std6ranges3__45__cpo4dataE[1];
.global .align 1 .b8 _ZN34_INTERNAL_eca9951f_4_k_cu_eaa5bc7a4cuda3std6ranges3__45__cpo5cdataE[1];
.global .align 1 .b8 _ZN34_INTERNAL_eca9951f_4_k_cu_eaa5bc7a4cuda3std6ranges3__45__cpo4sizeE[1];
.global .align 1 .b8 _ZN34_INTERNAL_eca9951f_4_k_cu_eaa5bc7a4cuda3std6ranges3__45__cpo5ssizeE[1];
.global .align 1 .b8 _ZN34_INTERNAL_eca9951f_4_k_cu_eaa5bc7a4cuda3std6ranges3__45__cpo8distanceE[1];
.global .align 1 .b8 _ZN34_INTERNAL_eca9951f_4_k_cu_eaa5bc7a6thrust24THRUST_300001_SM_1000_NS8cuda_cub3parE[1];
.global .align 1 .b8 _ZN34_INTERNAL_eca9951f_4_k_cu_eaa5bc7a6thrust24THRUST_300001_SM_1000_NS8cuda_cub10par_nosyncE[1];
.global .align 1 .b8 _ZN34_INTERNAL_eca9951f_4_k_cu_eaa5bc7a6thrust24THRUST_300001_SM_1000_NS6system6detail10sequential3seqE[1];
.global .align 1 .b8 _ZN34_INTERNAL_eca9951f_4_k_cu_eaa5bc7a6thrust24THRUST_300001_SM_1000_NS12placeholders2_1E[1];
.global .align 1 .b8 _ZN34_INTERNAL_eca9951f_4_k_cu_eaa5bc7a6thrust24THRUST_300001_SM_1000_NS12placeholders2_2E[1];
.global .align 1 .b8 _ZN34_INTERNAL_eca9951f_4_k_cu_eaa5bc7a6thrust24THRUST_300001_SM_1000_NS12placeholders2_3E[1];
.global .align 1 .b8 _ZN34_INTERNAL_eca9951f_4_k_cu_eaa5bc7a6thrust24THRUST_300001_SM_1000_NS12placeholders2_4E[1];
.global .align 1 .b8 _ZN34_INTERNAL_eca9951f_4_k_cu_eaa5bc7a6thrust24THRUST_300001_SM_1000_NS12placeholders2_5E[1];
.global .align 1 .b8 _ZN34_INTERNAL_eca9951f_4_k_cu_eaa5bc7a6thrust24THRUST_300001_SM_1000_NS12placeholders2_6E[1];
.global .align 1 .b8 _ZN34_INTERNAL_eca9951f_4_k_cu_eaa5bc7a6thrust24THRUST_300001_SM_1000_NS12placeholders2_7E[1];
.global .align 1 .b8 _ZN34_INTERNAL_eca9951f_4_k_cu_eaa5bc7a6thrust24THRUST_300001_SM_1000_NS12placeholders2_8E[1];
.global .align 1 .b8 _ZN34_INTERNAL_eca9951f_4_k_cu_eaa5bc7a6thrust24THRUST_300001_SM_1000_NS12placeholders2_9E[1];
.global .align 1 .b8 _ZN34_INTERNAL_eca9951f_4_k_cu_eaa5bc7a6thrust24THRUST_300001_SM_1000_NS12placeholders3_10E[1];
.global .align 1 .b8 _ZN34_INTERNAL_eca9951f_4_k_cu_eaa5bc7a6thrust24THRUST_300001_SM_1000_NS3seqE[1];

.visible .entry _Z4testPN5nvstd8functionIFviEEE(
	.param .u64 .ptr .align 1 _Z4testPN5nvstd8functionIFviEEE_param_0
)
{
	.reg .b32 	%r<2>;
	.reg .b64 	%rd<5>;

	ld.param.u64 	%rd1, [_Z4testPN5nvstd8functionIFviEEE_param_0];
	cvta.to.global.u64 	%rd2, %rd1;
	mov.u32 	%r1, %tid.x;
	ld.global.u64 	%rd3, [%rd2+16];
	ld.global.u64 	%rd4, [%rd2+24];
	{ // callseq 0, 0
	.param .b64 param0;
	st.param.b64 	[param0], %rd3;
	.param .b32 param1;
	st.param.b32 	[param1], %r1;
	prototype_0 : .callprototype ()_ (.param .b64 _, .param .b32 _);
	call 
	%rd4, 
	(
	param0, 
	param1
	)
	, prototype_0;
	} // callseq 0
	ret;

}
	// .globl	_ZN3cub18CUB_300001_SM_10006detail11EmptyKernelIvEEvv
.visible .entry _ZN3cub18CUB_300001_SM_10006detail11EmptyKernelIvEEvv()
{


	ret;

}


// ===== COMPILED SASS (sm_100) =====

	.target	sm_100

	.elftype	@"ET_EXEC"


//--------------------- .note.nv.tkinfo           --------------------------
	.section	.note.nv.tkinfo,"",@"SHT_NOTE"
	.sectionflags	@"SHF_NOTE_NV_TKINFO"
	.tkinfo
        /*0018*/ 	.word	0x00000002
        /*0030*/ 	.string	""
        /*0030*/ 	.string	"ptxas"
        /*0030*/ 	.string	"Cuda compilation tools, release 13.0, V13.0.88"
        /*0030*/ 	.string	"Build cuda_13.0.r13.0/compiler.36424714_0"
        /*0030*/ 	.string	"-arch sm_100 -m 64 "



//--------------------- .note.nv.cuinfo           --------------------------
	.section	.note.nv.cuinfo,"",@"SHT_NOTE"
	.sectionflags	@"SHF_NOTE_NV_CUINFO"
        /*0018*/ 	.short	0x0002
        /*001a*/ 	.short	0x0064
        /*001c*/ 	.short	0x0082
	.zero		2


//--------------------- .nv.info                  --------------------------
	.section	.nv.info,"",@"SHT_CUDA_INFO"
	.align	4


	//----- nvinfo : EIATTR_REGCOUNT
	.align		4
        /*0000*/ 	.byte	0x04, 0x2f
        /*0002*/ 	.short	(.L_44 - .L_43)
	.align		4
.L_43:
        /*0004*/ 	.word	index@(_Z4testPN5nvstd8functionIFviEEE)
        /*0008*/ 	.word	0x00000018


	//----- nvinfo : EIATTR_FRAME_SIZE
	.align		4
.L_44:
        /*000c*/ 	.byte	0x04, 0x11
        /*000e*/ 	.short	(.L_46 - .L_45)
	.align		4
.L_45:
        /*0010*/ 	.word	index@(_Z4testPN5nvstd8functionIFviEEE)
        /*0014*/ 	.word	0x00000000


	//----- nvinfo : EIATTR_REGCOUNT
	.align		4
.L_46:
        /*0018*/ 	.byte	0x04, 0x2f
        /*001a*/ 	.short	(.L_48 - .L_47)
	.align		4
.L_47:
        /*001c*/ 	.word	index@(_ZN3cub18CUB_300001_SM_10006detail11EmptyKernelIvEEvv)
        /*0020*/ 	.word	0x00000004


	//----- nvinfo : EIATTR_FRAME_SIZE
	.align		4
.L_48:
        /*0024*/ 	.byte	0x04, 0x11
        /*0026*/ 	.short	(.L_50 - .L_49)
	.align		4
.L_49:
        /*0028*/ 	.word	index@(_ZN3cub18CUB_300001_SM_10006detail11EmptyKernelIvEEvv)
        /*002c*/ 	.word	0x00000000


	//----- nvinfo : EIATTR_MIN_STACK_SIZE
	.align		4
.L_50:
        /*0030*/ 	.byte	0x04, 0x12
        /*0032*/ 	.short	(.L_52 - .L_51)
	.align		4
.L_51:
        /*0034*/ 	.word	index@(_ZN3cub18CUB_300001_SM_10006detail11EmptyKernelIvEEvv)
        /*0038*/ 	.word	0x00000000


	//----- nvinfo : EIATTR_MIN_STACK_SIZE
	.align		4
.L_52:
        /*003c*/ 	.byte	0x04, 0x12
        /*003e*/ 	.short	(.L_54 - .L_53)
	.align		4
.L_53:
        /*0040*/ 	.word	index@(_Z4testPN5nvstd8functionIFviEEE)
        /*0044*/ 	.word	0x00000000
.L_54:


//--------------------- .nv.compat                --------------------------
	.section	.nv.compat,"",@"SHT_CUDA_COMPAT_INFO"
	.align	4
        /*0000*/ 	.byte	0x02, 0x09, 0x00, 0x00, 0x02, 0x02, 0x01, 0x00, 0x02, 0x05, 0x05, 0x00, 0x03, 0x07, 0x01, 0x01
        /*0010*/ 	.byte	0x02, 0x03, 0x00, 0x00, 0x02, 0x06, 0x01, 0x00, 0x04, 0x0b, 0x08, 0x00, 0x09, 0x00, 0x00, 0x00
        /*0020*/ 	.byte	0x00, 0x00, 0x00, 0x00


//--------------------- .nv.info._ZN3cub18CUB_300001_SM_10006detail11EmptyKernelIvEEvv --------------------------
	.section	.nv.info._ZN3cub18CUB_300001_SM_10006detail11EmptyKernelIvEEvv,"",@"SHT_CUDA_INFO"
	.sectionflags	@""
	.align	4


	//----- nvinfo : EIATTR_CUDA_API_VERSION
	.align		4
        /*0000*/ 	.byte	0x04, 0x37
        /*0002*/ 	.short	(.L_56 - .L_55)
.L_55:
        /*0004*/ 	.word	0x00000082


	//----- nvinfo : EIATTR_SPARSE_MMA_MASK
	.align		4
.L_56:
        /*0008*/ 	.byte	0x03, 0x50
        /*000a*/ 	.short	0x0000


	//----- nvinfo : EIATTR_MAXREG_COUNT
	.align		4
        /*000c*/ 	.byte	0x03, 0x1b
        /*000e*/ 	.short	0x00ff


	//----- nvinfo : EIATTR_MERCURY_ISA_VERSION
	.align		4
        /*0010*/ 	.byte	0x03, 0x5f
        /*0012*/ 	.short	0x0101


	//----- nvinfo : EIATTR_VRC_CTA_INIT_COUNT
	.align		4
        /*0014*/ 	.byte	0x02, 0x4a
	.zero		1
	.zero		1


	//----- nvinfo : EIATTR_EXIT_INSTR_OFFSETS
	.align		4
        /*0018*/ 	.byte	0x04, 0x1c
        /*001a*/ 	.short	(.L_58 - .L_57)


	//   ....[0]....
.L_57:
        /*001c*/ 	.word	0x00000010


	//----- nvinfo : EIATTR_SW_WAR
	.align		4
.L_58:
        /*0020*/ 	.byte	0x04, 0x36
        /*0022*/ 	.short	(.L_60 - .L_59)
.L_59:
        /*0024*/ 	.word	0x00000008
.L_60:


//--------------------- .nv.info._Z4testPN5nvstd8functionIFviEEE --------------------------
	.section	.nv.info._Z4testPN5nvstd8functionIFviEEE,"",@"SHT_CUDA_INFO"
	.sectionflags	@""
	.align	4


	//----- nvinfo : EIATTR_CUDA_API_VERSION
	.align		4
        /*0000*/ 	.byte	0x04, 0x37
        /*0002*/ 	.short	(.L_62 - .L_61)
.L_61:
        /*0004*/ 	.word	0x00000082


	//----- nvinfo : EIATTR_KPARAM_INFO
	.align		4
.L_62:
        /*0008*/ 	.byte	0x04, 0x17
        /*000a*/ 	.short	(.L_64 - .L_63)
.L_63:
        /*000c*/ 	.word	0x00000000
        /*0010*/ 	.short	0x0000
        /*0012*/ 	.short	0x0000
        /*0014*/ 	.byte	0x00, 0xf5, 0x21, 0x00


	//----- nvinfo : EIATTR_SPARSE_MMA_MASK
	.align		4
.L_64:
        /*0018*/ 	.byte	0x03, 0x50
        /*001a*/ 	.short	0x0000


	//----- nvinfo : EIATTR_MAXREG_COUNT
	.align		4
        /*001c*/ 	.byte	0x03, 0x1b
        /*001e*/ 	.short	0x00ff


	//----- nvinfo : EIATTR_MERCURY_ISA_VERSION
	.align		4
        /*0020*/ 	.byte	0x03, 0x5f
        /*0022*/ 	.short	0x0101


	//----- nvinfo : EIATTR_VRC_CTA_INIT_COUNT
	.align		4
        /*0024*/ 	.byte	0x02, 0x4a
	.zero		1
	.zero		1


	//----- nvinfo : EIATTR_EXIT_INSTR_OFFSETS
	.align		4
        /*0028*/ 	.byte	0x04, 0x1c
        /*002a*/ 	.short	(.L_66 - .L_65)


	//   ....[0]....
.L_65:
        /*002c*/ 	.word	0x00000090


	//----- nvinfo : EIATTR_CBANK_PARAM_SIZE
	.align		4
.L_66:
        /*0030*/ 	.byte	0x03, 0x19
        /*0032*/ 	.short	0x0008


	//----- nvinfo : EIATTR_PARAM_CBANK
	.align		4
        /*0034*/ 	.byte	0x04, 0x0a
        /*0036*/ 	.short	(.L_68 - .L_67)
	.align		4
.L_67:
        /*0038*/ 	.word	index@(.nv.constant0._Z4testPN5nvstd8functionIFviEEE)
        /*003c*/ 	.short	0x0380
        /*003e*/ 	.short	0x0008


	//----- nvinfo : EIATTR_SW_WAR
	.align		4
.L_68:
        /*0040*/ 	.byte	0x04, 0x36
        /*0042*/ 	.short	(.L_70 - .L_69)
.L_69:
        /*0044*/ 	.word	0x00000008
.L_70:


//--------------------- .nv.callgraph             --------------------------
	.section	.nv.callgraph,"",@"SHT_CUDA_CALLGRAPH"
	.align	4
	.sectionentsize	8
	.align		4
        /*0000*/ 	.word	0x00000000
	.align		4
        /*0004*/ 	.word	0xffffffff
	.align		4
        /*0008*/ 	.word	0x00000000
	.align		4
        /*000c*/ 	.word	0xfffffffe
	.align		4
        /*0010*/ 	.word	0x00000000
	.align		4
        /*0014*/ 	.word	0xfffffffd
	.align		4
        /*0018*/ 	.word	0x00000000
	.align		4
        /*001c*/ 	.word	0xfffffffc


//--------------------- .nv.constant4             --------------------------
	.section	.nv.constant4,"a",@progbits
	.align	8
	.align		8
.nv.constant4:
        /*0000*/ 	.dword	_ZN34_INTERNAL_eca9951f_4_k_cu_eaa5bc7a4cuda3std3__45__cpo5beginE
	.align		8
        /*0008*/ 	.dword	_ZN34_INTERNAL_eca9951f_4_k_cu_eaa5bc7a4cuda3std3__45__cpo3endE
	.align		8
        /*0010*/ 	.dword	_ZN34_INTERNAL_eca9951f_4_k_cu_eaa5bc7a4cuda3std3__45__cpo6cbeginE
	.align		8
        /*0018*/ 	.dword	_ZN34_INTERNAL_eca9951f_4_k_cu_eaa5bc7a4cuda3std3__45__cpo4cendE
	.align		8
        /*0020*/ 	.dword	_ZN34_INTERNAL_eca9951f_4_k_cu_eaa5bc7a4cuda3std3__45__cpo6rbeginE
	.align		8
        /*0028*/ 	.dword	_ZN34_INTERNAL_eca9951f_4_k_cu_eaa5bc7a4cuda3std3__45__cpo4rendE
	.align		8
        /*0030*/ 	.dword	_ZN34_INTERNAL_eca9951f_4_k_cu_eaa5bc7a4cuda3std3__45__cpo7crbeginE
	.align		8
        /*0038*/ 	.dword	_ZN34_INTERNAL_eca9951f_4_k_cu_eaa5bc7a4cuda3std3__45__cpo5crendE
	.align		8
        /*0040*/ 	.dword	_ZN34_INTERNAL_eca9951f_4_k_cu_eaa5bc7a4cuda3std3__436_GLOBAL__N__eca9951f_4_k_cu_eaa5bc7a6ignoreE
	.align		8
        /*0048*/ 	.dword	_ZN34_INTERNAL_eca9951f_4_k_cu_eaa5bc7a4cuda3std3__419piecewise_constructE
	.align		8
        /*0050*/ 	.dword	_ZN34_INTERNAL_eca9951f_4_k_cu_eaa5bc7a4cuda3std3__48in_placeE
	.align		8
        /*0058*/ 	.dword	_ZN34_INTERNAL_eca9951f_4_k_cu_eaa5bc7a4cuda3std3__420unreachable_sentinelE
	.align		8
        /*0060*/ 	.dword	_ZN34_INTERNAL_eca9951f_4_k_cu_eaa5bc7a4cuda3std3__47nulloptE
	.align		8
        /*0068*/ 	.dword	_ZN34_INTERNAL_eca9951f_4_k_cu_eaa5bc7a4cuda3std3__48unexpectE
	.align		8
        /*0070*/ 	.dword	_ZN34_INTERNAL_eca9951f_4_k_cu_eaa5bc7a4cuda3std6ranges3__45__cpo4swapE
	.align		8
        /*0078*/ 	.dword	_ZN34_INTERNAL_eca9951f_4_k_cu_eaa5bc7a4cuda3std6ranges3__45__cpo9iter_moveE
	.align		8
        /*0080*/ 	.dword	_ZN34_INTERNAL_eca9951f_4_k_cu_eaa5bc7a4cuda3std6ranges3__45__cpo5beginE
	.align		8
        /*0088*/ 	.dword	_ZN34_INTERNAL_eca9951f_4_k_cu_eaa5bc7a4cuda3std6ranges3__45__cpo3endE
	.align		8
        /*0090*/ 	.dword	_ZN34_INTERNAL_eca9951f_4_k_cu_eaa5bc7a4cuda3std6ranges3__45__cpo6cbeginE
	.align		8
        /*0098*/ 	.dword	_ZN34_INTERNAL_eca9951f_4_k_cu_eaa5bc7a4cuda3std6ranges3__45__cpo4cendE
	.align		8
        /*00a0*/ 	.dword	_ZN34_INTERNAL_eca9951f_4_k_cu_eaa5bc7a4cuda3std6ranges3__45__cpo7advanceE
	.align		8
        /*00a8*/ 	.dword	_ZN34_INTERNAL_eca9951f_4_k_cu_eaa5bc7a4cuda3std6ranges3__45__cpo9iter_swapE
	.align		8
        /*00b0*/ 	.dword	_ZN34_INTERNAL_eca9951f_4_k_cu_eaa5bc7a4cuda3std6ranges3__45__cpo4nextE
	.align		8
        /*00b8*/ 	.dword	_ZN34_INTERNAL_eca9951f_4_k_cu_eaa5bc7a4cuda3std6ranges3__45__cpo4prevE
	.align		8
        /*00c0*/ 	.dword	_ZN34_INTERNAL_eca9951f_4_k_cu_eaa5bc7a4cuda3std6ranges3__45__cpo4dataE
	.align		8
        /*00c8*/ 	.dword	_ZN34_INTERNAL_eca9951f_4_k_cu_eaa5bc7a4cuda3std6ranges3__45__cpo5cdataE
	.align		8
        /*00d0*/ 	.dword	_ZN34_INTERNAL_eca9951f_4_k_cu_eaa5bc7a4cuda3std6ranges3__45__cpo4sizeE
	.align		8
        /*00d8*/ 	.dword	_ZN34_INTERNAL_eca9951f_4_k_cu_eaa5bc7a4cuda3std6ranges3__45__cpo5ssizeE
	.align		8
        /*00e0*/ 	.dword	_ZN34_INTERNAL_eca9951f_4_k_cu_eaa5bc7a4cuda3std6ranges3__45__cpo8distanceE
	.align		8
        /*00e8*/ 	.dword	_ZN34_INTERNAL_eca9951f_4_k_cu_eaa5bc7a6thrust24THRUST_300001_SM_1000_NS8cuda_cub3parE
	.align		8
        /*00f0*/ 	.dword	_ZN34_INTERNAL_eca9951f_4_k_cu_eaa5bc7a6thrust24THRUST_300001_SM_1000_NS8cuda_cub10par_nosyncE
	.align		8
        /*00f8*/ 	.dword	_ZN34_INTERNAL_eca9951f_4_k_cu_eaa5bc7a6thrust24THRUST_300001_SM_1000_NS6system6detail10sequential3seqE
	.align		8
        /*0100*/ 	.dword	_ZN34_INTERNAL_eca9951f_4_k_cu_eaa5bc7a6thrust24THRUST_300001_SM_1000_NS12placeholders2_1E
	.align		8
        /*0108*/ 	.dword	_ZN34_INTERNAL_eca9951f_4_k_cu_eaa5bc7a6thrust24THRUST_300001_SM_1000_NS12placeholders2_2E
	.align		8
        /*0110*/ 	.dword	_ZN34_INTERNAL_eca9951f_4_k_cu_eaa5bc7a6thrust24THRUST_300001_SM_1000_NS12placeholders2_3E
	.align		8
        /*0118*/ 	.dword	_ZN34_INTERNAL_eca9951f_4_k_cu_eaa5bc7a6thrust24THRUST_300001_SM_1000_NS12placeholders2_4E
	.align		8
        /*0120*/ 	.dword	_ZN34_INTERNAL_eca9951f_4_k_cu_eaa5bc7a6thrust24THRUST_300001_SM_1000_NS12placeholders2_5E
	.align		8
        /*0128*/ 	.dword	_ZN34_INTERNAL_eca9951f_4_k_cu_eaa5bc7a6thrust24THRUST_300001_SM_1000_NS12placeholders2_6E
	.align		8
        /*0130*/ 	.dword	_ZN34_INTERNAL_eca9951f_4_k_cu_eaa5bc7a6thrust24THRUST_300001_SM_1000_NS12placeholders2_7E
	.align		8
        /*0138*/ 	.dword	_ZN34_INTERNAL_eca9951f_4_k_cu_eaa5bc7a6thrust24THRUST_300001_SM_1000_NS12placeholders2_8E
	.align		8
        /*0140*/ 	.dword	_ZN34_INTERNAL_eca9951f_4_k_cu_eaa5bc7a6thrust24THRUST_300001_SM_1000_NS12placeholders2_9E
	.align		8
        /*0148*/ 	.dword	_ZN34_INTERNAL_eca9951f_4_k_cu_eaa5bc7a6thrust24THRUST_300001_SM_1000_NS12placeholders3_10E
	.align		8
        /*0150*/ 	.dword	_ZN34_INTERNAL_eca9951f_4_k_cu_eaa5bc7a6thrust24THRUST_300001_SM_1000_NS3seqE


//--------------------- .text._ZN3cub18CUB_300001_SM_10006detail11EmptyKernelIvEEvv --------------------------
	.section	.text._ZN3cub18CUB_300001_SM_10006detail11EmptyKernelIvEEvv,"ax",@progbits
	.align	128
        .global         _ZN3cub18CUB_300001_SM_10006detail11EmptyKernelIvEEvv
        .type           _ZN3cub18CUB_300001_SM_10006detail11EmptyKernelIvEEvv,@function
        .size           _ZN3cub18CUB_300001_SM_10006detail11EmptyKernelIvEEvv,(.L_x_2 - _ZN3cub18CUB_300001_SM_10006detail11EmptyKernelIvEEvv)
        .other          _ZN3cub18CUB_300001_SM_10006detail11EmptyKernelIvEEvv,@"STO_CUDA_ENTRY STV_DEFAULT"
_ZN3cub18CUB_300001_SM_10006detail11EmptyKernelIvEEvv:
.text._ZN3cub18CUB_300001_SM_10006detail11EmptyKernelIvEEvv:
[----:B------:R-:W-:Y:S01]  /*0000*/  LDC R1, c[0x0][0x37c] ;  /* 0x0000df00ff017b82 */ /* 0x000fe20000000800 */
[----:B------:R-:W-:Y:S05]  /*0010*/  EXIT ;  /* 0x000000000000794d */ /* 0x000fea0003800000 */
.L_x_0:
[----:B------:R-:W-:-:S00]  /*0020*/  BRA `(.L_x_0) ;  /* 0xfffffffc00fc7947 */ /* 0x000fc0000383ffff */
[----:B------:R-:W-:-:S00]  /*0030*/  NOP ;  /* 0x0000000000007918 */ /* 0x000fc00000000000 */
        /* <DEDUP_REMOVED lines=12> */
.L_x_2:


//--------------------- .text._Z4testPN5nvstd8functionIFviEEE --------------------------
	.section	.text._Z4testPN5nvstd8functionIFviEEE,"ax",@progbits
	.align	128
        .global         _Z4testPN5nvstd8functionIFviEEE
        .type           _Z4testPN5nvstd8functionIFviEEE,@function
        .size           _Z4testPN5nvstd8functionIFviEEE,(.L_x_3 - _Z4testPN5nvstd8functionIFviEEE)
        .other          _Z4testPN5nvstd8functionIFviEEE,@"STO_CUDA_ENTRY STV_DEFAULT"
_Z4testPN5nvstd8functionIFviEEE:
.text._Z4testPN5nvstd8functionIFviEEE:
[----:B------:R-:W-:Y:S08]  /*0000*/  LDC R1, c[0x0][0x37c] ;  /* 0x0000df00ff017b82 */ /* 0x000ff00000000800 */
[----:B------:R-:W0:Y:S01]  /*0010*/  LDC.64 R8, c[0x0][0x380] ;  /* 0x0000e000ff087b82 */ /* 0x000e220000000a00 */
[----:B------:R-:W0:Y:S02]  /*0020*/  LDCU.64 UR4, c[0x0][0x358] ;  /* 0x00006b00ff0477ac */ /* 0x000e240008000a00 */
[----:B0-----:R0:W5:Y:S04]  /*0030*/  LDG.E.64 R4, desc[UR4][R8.64+0x10] ;  /* 0x0000100408047981 */ /* 0x001168000c1e1b00 */
[----:B------:R0:W5:Y:S01]  /*0040*/  LDG.E.64 R2, desc[UR4][R8.64+0x18] ;  /* 0x0000180408027981 */ /* 0x000162000c1e1b00 */
[----:B------:R-:W1:Y:S01]  /*0050*/  S2R R6, SR_TID.X ;  /* 0x0000000000067919 */ /* 0x000e620000002100 */
[----:B------:R-:W-:Y:S01]  /*0060*/  HFMA2 R21, -RZ, RZ, 0, 0 ;  /* 0x00000000ff157431 */ /* 0x000fe200000001ff */
[----:B------:R-:W-:-:S07]  /*0070*/  MOV R20, 0x90 ;  /* 0x0000009000147802 */ /* 0x000fce0000000f00 */
[----:B01---5:R-:W-:Y:S05]  /*0080*/  CALL.REL.NOINC R2 `(_Z4testPN5nvstd8functionIFviEEE) ;  /* 0xfffffffc02dc7344 */ /* 0x023fea0003c3ffff */
[----:B------:R-:W-:Y:S05]  /*0090*/  EXIT ;  /* 0x000000000000794d */ /* 0x000fea0003800000 */
.L_x_1:
        /* <DEDUP_REMOVED lines=14> */
.L_x_3:


//--------------------- .nv.shared.reserved.0     --------------------------
	.section	.nv.shared.reserved.0,"aw",@nobits
	.weak		__nv_reservedSMEM_offset_0_alias
	.size		__nv_reservedSMEM_offset_0_alias, 0, 64
	.other		__nv_reservedSMEM_offset_0_alias,@"STO_CUDA_RESERVED_SHARED STV_DEFAULT"
__nv_reservedSMEM_offset_0_alias:
	.zero		0
	.zero		64


//--------------------- .nv.global                --------------------------
	.section	.nv.global,"aw",@nobits
.nv.global:
	.type		_ZN34_INTERNAL_eca9951f_4_k_cu_eaa5bc7a6thrust24THRUST_300001_SM_1000_NS3seqE,@object
	.size		_ZN34_INTERNAL_eca9951f_4_k_cu_eaa5bc7a6thrust24THRUST_300001_SM_1000_NS3seqE,(_ZN34_INTERNAL_eca9951f_4_k_cu_eaa5bc7a4cuda3std3__48in_placeE - _ZN34_INTERNAL_eca9951f_4_k_cu_eaa5bc7a6thrust24THRUST_300001_SM_1000_NS3seqE)
_ZN34_INTERNAL_eca9951f_4_k_cu_eaa5bc7a6thrust24THRUST_300001_SM_1000_NS3seqE:
	.zero		1
	.type		_ZN34_INTERNAL_eca9951f_4_k_cu_eaa5bc7a4cuda3std3__48in_placeE,@object
	.size		_ZN34_INTERNAL_eca9951f_4_k_cu_eaa5bc7a4cuda3std3__48in_placeE,(_ZN34_INTERNAL_eca9951f_4_k_cu_eaa5bc7a4cuda3std6ranges3__45__cpo4sizeE - _ZN34_INTERNAL_eca9951f_4_k_cu_eaa5bc7a4cuda3std3__48in_placeE)
_ZN34_INTERNAL_eca9951f_4_k_cu_eaa5bc7a4cuda3std3__48in_placeE:
	.zero		1
	.type		_ZN34_INTERNAL_eca9951f_4_k_cu_eaa5bc7a4cuda3std6ranges3__45__cpo4sizeE,@object
	.size		_ZN34_INTERNAL_eca9951f_4_k_cu_eaa5bc7a4cuda3std6ranges3__45__cpo4sizeE,(_ZN34_INTERNAL_eca9951f_4_k_cu_eaa5bc7a6thrust24THRUST_300001_SM_1000_NS12placeholders2_3E - _ZN34_INTERNAL_eca9951f_4_k_cu_eaa5bc7a4cuda3std6ranges3__45__cpo4sizeE)
_ZN34_INTERNAL_eca9951f_4_k_cu_eaa5bc7a4cuda3std6ranges3__45__cpo4sizeE:
	.zero		1
	.type		_ZN34_INTERNAL_eca9951f_4_k_cu_eaa5bc7a6thrust24THRUST_300001_SM_1000_NS12placeholders2_3E,@object
	.size		_ZN34_INTERNAL_eca9951f_4_k_cu_eaa5bc7a6thrust24THRUST_300001_SM_1000_NS12placeholders2_3E,(_ZN34_INTERNAL_eca9951f_4_k_cu_eaa5bc7a4cuda3std3__45__cpo6cbeginE - _ZN34_INTERNAL_eca9951f_4_k_cu_eaa5bc7a6thrust24THRUST_300001_SM_1000_NS12placeholders2_3E)
_ZN34_INTERNAL_eca9951f_4_k_cu_eaa5bc7a6thrust24THRUST_300001_SM_1000_NS12placeholders2_3E:
	.zero		1
	.type		_ZN34_INTERNAL_eca9951f_4_k_cu_eaa5bc7a4cuda3std3__45__cpo6cbeginE,@object
	.size		_ZN34_INTERNAL_eca9951f_4_k_cu_eaa5bc7a4cuda3std3__45__cpo6cbeginE,(_ZN34_INTERNAL_eca9951f_4_k_cu_eaa5bc7a4cuda3std6ranges3__45__cpo6cbeginE - _ZN34_INTERNAL_eca9951f_4_k_cu_eaa5bc7a4cuda3std3__45__cpo6cbeginE)
_ZN34_INTERNAL_eca9951f_4_k_cu_eaa5bc7a4cuda3std3__45__cpo6cbeginE:
	.zero		1
	.type		_ZN34_INTERNAL_eca9951f_4_k_cu_eaa5bc7a4cuda3std6ranges3__45__cpo6cbeginE,@object
	.size		_ZN34_INTERNAL_eca9951f_4_k_cu_eaa5bc7a4cuda3std6ranges3__45__cpo6cbeginE,(_ZN34_INTERNAL_eca9951f_4_k_cu_eaa5bc7a6thrust24THRUST_300001_SM_1000_NS12placeholders2_7E - _ZN34_INTERNAL_eca9951f_4_k_cu_eaa5bc7a4cuda3std6ranges3__45__cpo6cbeginE)
_ZN34_INTERNAL_eca9951f_4_k_cu_eaa5bc7a4cuda3std6ranges3__45__cpo6cbeginE:
	.zero		1
	.type		_ZN34_INTERNAL_eca9951f_4_k_cu_eaa5bc7a6thrust24THRUST_300001_SM_1000_NS12placeholders2_7E,@object
	.size		_ZN34_INTERNAL_eca9951f_4_k_cu_eaa5bc7a6thrust24THRUST_300001_SM_1000_NS12placeholders2_7E,(_ZN34_INTERNAL_eca9951f_4_k_cu_eaa5bc7a4cuda3std3__45__cpo7crbeginE - _ZN34_INTERNAL_eca9951f_4_k_cu_eaa5bc7a6thrust24THRUST_300001_SM_1000_NS12placeholders2_7E)
_ZN34_INTERNAL_eca9951f_4_k_cu_eaa5bc7a6thrust24THRUST_300001_SM_1000_NS12placeholders2_7E:
	.zero		1
	.type		_ZN34_INTERNAL_eca9951f_4_k_cu_eaa5bc7a4cuda3std3__45__cpo7crbeginE,@object
	.size		_ZN34_INTERNAL_eca9951f_4_k_cu_eaa5bc7a4cuda3std3__45__cpo7crbeginE,(_ZN34_INTERNAL_eca9951f_4_k_cu_eaa5bc7a4cuda3std6ranges3__45__cpo4nextE - _ZN34_INTERNAL_eca9951f_4_k_cu_eaa5bc7a4cuda3std3__45__cpo7crbeginE)
_ZN34_INTERNAL_eca9951f_4_k_cu_eaa5bc7a4cuda3std3__45__cpo7crbeginE:
	.zero		1
	.type		_ZN34_INTERNAL_eca9951f_4_k_cu_eaa5bc7a4cuda3std6ranges3__45__cpo4nextE,@object
	.size		_ZN34_INTERNAL_eca9951f_4_k_cu_eaa5bc7a4cuda3std6ranges3__45__cpo4nextE,(_ZN34_INTERNAL_eca9951f_4_k_cu_eaa5bc7a4cuda3std6ranges3__45__cpo4swapE - _ZN34_INTERNAL_eca9951f_4_k_cu_eaa5bc7a4cuda3std6ranges3__45__cpo4nextE)
_ZN34_INTERNAL_eca9951f_4_k_cu_eaa5bc7a4cuda3std6ranges3__45__cpo4nextE:
	.zero		1
	.type		_ZN34_INTERNAL_eca9951f_4_k_cu_eaa5bc7a4cuda3std6ranges3__45__cpo4swapE,@object
	.size		_ZN34_INTERNAL_eca9951f_4_k_cu_eaa5bc7a4cuda3std6ranges3__45__cpo4swapE,(_ZN34_INTERNAL_eca9951f_4_k_cu_eaa5bc7a6thrust24THRUST_300001_SM_1000_NS8cuda_cub10par_nosyncE - _ZN34_INTERNAL_eca9951f_4_k_cu_eaa5bc7a4cuda3std6ranges3__45__cpo4swapE)
_ZN34_INTERNAL_eca9951f_4_k_cu_eaa5bc7a4cuda3std6ranges3__45__cpo4swapE:
	.zero		1
	.type		_ZN34_INTERNAL_eca9951f_4_k_cu_eaa5bc7a6thrust24THRUST_300001_SM_1000_NS8cuda_cub10par_nosyncE,@object
	.size		_ZN34_INTERNAL_eca9951f_4_k_cu_eaa5bc7a6thrust24THRUST_300001_SM_1000_NS8cuda_cub10par_nosyncE,(_ZN34_INTERNAL_eca9951f_4_k_cu_eaa5bc7a6thrust24THRUST_300001_SM_1000_NS12placeholders2_9E - _ZN34_INTERNAL_eca9951f_4_k_cu_eaa5bc7a6thrust24THRUST_300001_SM_1000_NS8cuda_cub10par_nosyncE)
_ZN34_INTERNAL_eca9951f_4_k_cu_eaa5bc7a6thrust24THRUST_300001_SM_1000_NS8cuda_cub10par_nosyncE:
	.zero		1
	.type		_ZN34_INTERNAL_eca9951f_4_k_cu_eaa5bc7a6thrust24THRUST_300001_SM_1000_NS12placeholders2_9E,@object
	.size		_ZN34_INTERNAL_eca9951f_4_k_cu_eaa5bc7a6thrust24THRUST_300001_SM_1000_NS12placeholders2_9E,(_ZN34_INTERNAL_eca9951f_4_k_cu_eaa5bc7a4cuda3std3__436_GLOBAL__N__eca9951f_4_k_cu_eaa5bc7a6ignoreE - _ZN34_INTERNAL_eca9951f_4_k_cu_eaa5bc7a6thrust24THRUST_300001_SM_1000_NS12placeholders2_9E)
_ZN34_INTERNAL_eca9951f_4_k_cu_eaa5bc7a6thrust24THRUST_300001_SM_1000_NS12placeholders2_9E:
	.zero		1
	.type		_ZN34_INTERNAL_eca9951f_4_k_cu_eaa5bc7a4cuda3std3__436_GLOBAL__N__eca9951f_4_k_cu_eaa5bc7a6ignoreE,@object
	.size		_ZN34_INTERNAL_eca9951f_4_k_cu_eaa5bc7a4cuda3std3__436_GLOBAL__N__eca9951f_4_k_cu_eaa5bc7a6ignoreE,(_ZN34_INTERNAL_eca9951f_4_k_cu_eaa5bc7a4cuda3std6ranges3__45__cpo4dataE - _ZN34_INTERNAL_eca9951f_4_k_cu_eaa5bc7a4cuda3std3__436_GLOBAL__N__eca9951f_4_k_cu_eaa5bc7a6ignoreE)
_ZN34_INTERNAL_eca9951f_4_k_cu_eaa5bc7a4cuda3std3__436_GLOBAL__N__eca9951f_4_k_cu_eaa5bc7a6ignoreE:
	.zero		1
	.type		_ZN34_INTERNAL_eca9951f_4_k_cu_eaa5bc7a4cuda3std6ranges3__45__cpo4dataE,@object
	.size		_ZN34_INTERNAL_eca9951f_4_k_cu_eaa5bc7a4cuda3std6ranges3__45__cpo4dataE,(_ZN34_INTERNAL_eca9951f_4_k_cu_eaa5bc7a6thrust24THRUST_300001_SM_1000_NS12placeholders2_1E - _ZN34_INTERNAL_eca9951f_4_k_cu_eaa5bc7a4cuda3std6ranges3__45__cpo4dataE)
_ZN34_INTERNAL_eca9951f_4_k_cu_eaa5bc7a4cuda3std6ranges3__45__cpo4dataE:
	.zero		1
	.type		_ZN34_INTERNAL_eca9951f_4_k_cu_eaa5bc7a6thrust24THRUST_300001_SM_1000_NS12placeholders2_1E,@object
	.size		_ZN34_INTERNAL_eca9951f_4_k_cu_eaa5bc7a6thrust24THRUST_300001_SM_1000_NS12placeholders2_1E,(_ZN34_INTERNAL_eca9951f_4_k_cu_eaa5bc7a4cuda3std3__45__cpo5beginE - _ZN34_INTERNAL_eca9951f_4_k_cu_eaa5bc7a6thrust24THRUST_300001_SM_1000_NS12placeholders2_1E)
_ZN34_INTERNAL_eca9951f_4_k_cu_eaa5bc7a6thrust24THRUST_300001_SM_1000_NS12placeholders2_1E:
	.zero		1
	.type		_ZN34_INTERNAL_eca9951f_4_k_cu_eaa5bc7a4cuda3std3__45__cpo5beginE,@object
	.size		_ZN34_INTERNAL_eca9951f_4_k_cu_eaa5bc7a4cuda3std3__45__cpo5beginE,(_ZN34_INTERNAL_eca9951f_4_k_cu_eaa5bc7a4cuda3std6ranges3__45__cpo5beginE - _ZN34_INTERNAL_eca9951f_4_k_cu_eaa5bc7a4cuda3std3__45__cpo5beginE)
_ZN34_INTERNAL_eca9951f_4_k_cu_eaa5bc7a4cuda3std3__45__cpo5beginE:
	.zero		1
	.type		_ZN34_INTERNAL_eca9951f_4_k_cu_eaa5bc7a4cuda3std6ranges3__45__cpo5beginE,@object
	.size		_ZN34_INTERNAL_eca9951f_4_k_cu_eaa5bc7a4cuda3std6ranges3__45__cpo5beginE,(_ZN34_INTERNAL_eca9951f_4_k_cu_eaa5bc7a6thrust24THRUST_300001_SM_1000_NS12placeholders2_5E - _ZN34_INTERNAL_eca9951f_4_k_cu_eaa5bc7a4cuda3std6ranges3__45__cpo5beginE)
_ZN34_INTERNAL_eca9951f_4_k_cu_eaa5bc7a4cuda3std6ranges3__45__cpo5beginE:
	.zero		1
	.type		_ZN34_INTERNAL_eca9951f_4_k_cu_eaa5bc7a6thrust24THRUST_300001_SM_1000_NS12placeholders2_5E,@object
	.size		_ZN34_INTERNAL_eca9951f_4_k_cu_eaa5bc7a6thrust24THRUST_300001_SM_1000_NS12placeholders2_5E,(_ZN34_INTERNAL_eca9951f_4_k_cu_eaa5bc7a4cuda3std3__45__cpo6rbeginE - _ZN34_INTERNAL_eca9951f_4_k_cu_eaa5bc7a6thrust24THRUST_300001_SM_1000_NS12placeholders2_5E)
_ZN34_INTERNAL_eca9951f_4_k_cu_eaa5bc7a6thrust24THRUST_300001_SM_1000_NS12placeholders2_5E:
	.zero		1
	.type		_ZN34_INTERNAL_eca9951f_4_k_cu_eaa5bc7a4cuda3std3__45__cpo6rbeginE,@object
	.size		_ZN34_INTERNAL_eca9951f_4_k_cu_eaa5bc7a4cuda3std3__45__cpo6rbeginE,(_ZN34_INTERNAL_eca9951f_4_k_cu_eaa5bc7a4cuda3std6ranges3__45__cpo7advanceE - _ZN34_INTERNAL_eca9951f_4_k_cu_eaa5bc7a4cuda3std3__45__cpo6rbeginE)
_ZN34_INTERNAL_eca9951f_4_k_cu_eaa5bc7a4cuda3std3__45__cpo6rbeginE:
	.zero		1
	.type		_ZN34_INTERNAL_eca9951f_4_k_cu_eaa5bc7a4cuda3std6ranges3__45__cpo7advanceE,@object
	.size		_ZN34_INTERNAL_eca9951f_4_k_cu_eaa5bc7a4cuda3std6ranges3__45__cpo7advanceE,(_ZN34_INTERNAL_eca9951f_4_k_cu_eaa5bc7a4cuda3std3__47nulloptE - _ZN34_INTERNAL_eca9951f_4_k_cu_eaa5bc7a4cuda3std6ranges3__45__cpo7advanceE)
_ZN34_INTERNAL_eca9951f_4_k_cu_eaa5bc7a4cuda3std6ranges3__45__cpo7advanceE:
	.zero		1
	.type		_ZN34_INTERNAL_eca9951f_4_k_cu_eaa5bc7a4cuda3std3__47nulloptE,@object
	.size		_ZN34_INTERNAL_eca9951f_4_k_cu_eaa5bc7a4cuda3std3__47nulloptE,(_ZN34_INTERNAL_eca9951f_4_k_cu_eaa5bc7a4cuda3std6ranges3__45__cpo8distanceE - _ZN34_INTERNAL_eca9951f_4_k_cu_eaa5bc7a4cuda3std3__47nulloptE)
_ZN34_INTERNAL_eca9951f_4_k_cu_eaa5bc7a4cuda3std3__47nulloptE:
	.zero		1
	.type		_ZN34_INTERNAL_eca9951f_4_k_cu_eaa5bc7a4cuda3std6ranges3__45__cpo8distanceE,@object
	.size		_ZN34_INTERNAL_eca9951f_4_k_cu_eaa5bc7a4cuda3std6ranges3__45__cpo8distanceE,(_ZN34_INTERNAL_eca9951f_4_k_cu_eaa5bc7a6thrust24THRUST_300001_SM_1000_NS12placeholders3_10E - _ZN34_INTERNAL_eca9951f_4_k_cu_eaa5bc7a4cuda3std6ranges3__45__cpo8distanceE)
_ZN34_INTERNAL_eca9951f_4_k_cu_eaa5bc7a4cuda3std6ranges3__45__cpo8distanceE:
	.zero		1
	.type		_ZN34_INTERNAL_eca9951f_4_k_cu_eaa5bc7a6thrust24THRUST_300001_SM_1000_NS12placeholders3_10E,@object
	.size		_ZN34_INTERNAL_eca9951f_4_k_cu_eaa5bc7a6thrust24THRUST_300001_SM_1000_NS12placeholders3_10E,(_ZN34_INTERNAL_eca9951f_4_k_cu_eaa5bc7a4cuda3std3__419piecewise_constructE - _ZN34_INTERNAL_eca9951f_4_k_cu_eaa5bc7a6thrust24THRUST_300001_SM_1000_NS12placeholders3_10E)
_ZN34_INTERNAL_eca9951f_4_k_cu_eaa5bc7a6thrust24THRUST_300001_SM_1000_NS12placeholders3_10E:
	.zero		1
	.type		_ZN34_INTERNAL_eca9951f_4_k_cu_eaa5bc7a4cuda3std3__419piecewise_constructE,@object
	.size		_ZN34_INTERNAL_eca9951f_4_k_cu_eaa5bc7a4cuda3std3__419piecewise_constructE,(_ZN34_INTERNAL_eca9951f_4_k_cu_eaa5bc7a4cuda3std6ranges3__45__cpo5cdataE - _ZN34_INTERNAL_eca9951f_4_k_cu_eaa5bc7a4cuda3std3__419piecewise_constructE)
_ZN34_INTERNAL_eca9951f_4_k_cu_eaa5bc7a4cuda3std3__419piecewise_constructE:
	.zero		1
	.type		_ZN34_INTERNAL_eca9951f_4_k_cu_eaa5bc7a4cuda3std6ranges3__45__cpo5cdataE,@object
	.size		_ZN34_INTERNAL_eca9951f_4_k_cu_eaa5bc7a4cuda3std6ranges3__45__cpo5cdataE,(_ZN34_INTERNAL_eca9951f_4_k_cu_eaa5bc7a6thrust24THRUST_300001_SM_1000_NS12placeholders2_2E - _ZN34_INTERNAL_eca9951f_4_k_cu_eaa5bc7a4cuda3std6ranges3__45__cpo5cdataE)
_ZN34_INTERNAL_eca9951f_4_k_cu_eaa5bc7a4cuda3std6ranges3__45__cpo5cdataE:
	.zero		1
	.type		_ZN34_INTERNAL_eca9951f_4_k_cu_eaa5bc7a6thrust24THRUST_300001_SM_1000_NS12placeholders2_2E,@object
	.size		_ZN34_INTERNAL_eca9951f_4_k_cu_eaa5bc7a6thrust24THRUST_300001_SM_1000_NS12placeholders2_2E,(_ZN34_INTERNAL_eca9951f_4_k_cu_eaa5bc7a4cuda3std3__45__cpo3endE - _ZN34_INTERNAL_eca9951f_4_k_cu_eaa5bc7a6thrust24THRUST_300001_SM_1000_NS12placeholders2_2E)
_ZN34_INTERNAL_eca9951f_4_k_cu_eaa5bc7a6thrust24THRUST_300001_SM_1000_NS12placeholders2_2E:
	.zero		1
	.type		_ZN34_INTERNAL_eca9951f_4_k_cu_eaa5bc7a4cuda3std3__45__cpo3endE,@object
	.size		_ZN34_INTERNAL_eca9951f_4_k_cu_eaa5bc7a4cuda3std3__45__cpo3endE,(_ZN34_INTERNAL_eca9951f_4_k_cu_eaa5bc7a4cuda3std6ranges3__45__cpo3endE - _ZN34_INTERNAL_eca9951f_4_k_cu_eaa5bc7a4cuda3std3__45__cpo3endE)
_ZN34_INTERNAL_eca9951f_4_k_cu_eaa5bc7a4cuda3std3__45__cpo3endE:
	.zero		1
	.type		_ZN34_INTERNAL_eca9951f_4_k_cu_eaa5bc7a4cuda3std6ranges3__45__cpo3endE,@object
	.size		_ZN34_INTERNAL_eca9951f_4_k_cu_eaa5bc7a4cuda3std6ranges3__45__cpo3endE,(_ZN34_INTERNAL_eca9951f_4_k_cu_eaa5bc7a6thrust24THRUST_300001_SM_1000_NS12placeholders2_6E - _ZN34_INTERNAL_eca9951f_4_k_cu_eaa5bc7a4cuda3std6ranges3__45__cpo3endE)
_ZN34_INTERNAL_eca9951f_4_k_cu_eaa5bc7a4cuda3std6ranges3__45__cpo3endE:
	.zero		1
	.type		_ZN34_INTERNAL_eca9951f_4_k_cu_eaa5bc7a6thrust24THRUST_300001_SM_1000_NS12placeholders2_6E,@object
	.size		_ZN34_INTERNAL_eca9951f_4_k_cu_eaa5bc7a6thrust24THRUST_300001_SM_1000_NS12placeholders2_6E,(_ZN34_INTERNAL_eca9951f_4_k_cu_eaa5bc7a4cuda3std3__45__cpo4rendE - _ZN34_INTERNAL_eca9951f_4_k_cu_eaa5bc7a6thrust24THRUST_300001_SM_1000_NS12placeholders2_6E)
_ZN34_INTERNAL_eca9951f_4_k_cu_eaa5bc7a6thrust24THRUST_300001_SM_1000_NS12placeholders2_6E:
	.zero		1
	.type		_ZN34_INTERNAL_eca9951f_4_k_cu_eaa5bc7a4cuda3std3__45__cpo4rendE,@object
	.size		_ZN34_INTERNAL_eca9951f_4_k_cu_eaa5bc7a4cuda3std3__45__cpo4rendE,(_ZN34_INTERNAL_eca9951f_4_k_cu_eaa5bc7a4cuda3std6ranges3__45__cpo9iter_swapE - _ZN34_INTERNAL_eca9951f_4_k_cu_eaa5bc7a4cuda3std3__45__cpo4rendE)
_ZN34_INTERNAL_eca9951f_4_k_cu_eaa5bc7a4cuda3std3__45__cpo4rendE:
	.zero		1
	.type		_ZN34_INTERNAL_eca9951f_4_k_cu_eaa5bc7a4cuda3std6ranges3__45__cpo9iter_swapE,@object
	.size		_ZN34_INTERNAL_eca9951f_4_k_cu_eaa5bc7a4cuda3std6ranges3__45__cpo9iter_swapE,(_ZN34_INTERNAL_eca9951f_4_k_cu_eaa5bc7a4cuda3std3__48unexpectE - _ZN34_INTERNAL_eca9951f_4_k_cu_eaa5bc7a4cuda3std6ranges3__45__cpo9iter_swapE)
_ZN34_INTERNAL_eca9951f_4_k_cu_eaa5bc7a4cuda3std6ranges3__45__cpo9iter_swapE:
	.zero		1
	.type		_ZN34_INTERNAL_eca9951f_4_k_cu_eaa5bc7a4cuda3std3__48unexpectE,@object
	.size		_ZN34_INTERNAL_eca9951f_4_k_cu_eaa5bc7a4cuda3std3__48unexpectE,(_ZN34_INTERNAL_eca9951f_4_k_cu_eaa5bc7a6thrust24THRUST_300001_SM_1000_NS8cuda_cub3parE - _ZN34_INTERNAL_eca9951f_4_k_cu_eaa5bc7a4cuda3std3__48unexpectE)
_ZN34_INTERNAL_eca9951f_4_k_cu_eaa5bc7a4cuda3std3__48unexpectE:
	.zero		1
	.type		_ZN34_INTERNAL_eca9951f_4_k_cu_eaa5bc7a6thrust24THRUST_300001_SM_1000_NS8cuda_cub3parE,@object
	.size		_ZN34_INTERNAL_eca9951f_4_k_cu_eaa5bc7a6thrust24THRUST_300001_SM_1000_NS8cuda_cub3parE,(_ZN34_INTERNAL_eca9951f_4_k_cu_eaa5bc7a6thrust24THRUST_300001_SM_1000_NS12placeholders2_4E - _ZN34_INTERNAL_eca9951f_4_k_cu_eaa5bc7a6thrust24THRUST_300001_SM_1000_NS8cuda_cub3parE)
_ZN34_INTERNAL_eca9951f_4_k_cu_eaa5bc7a6thrust24THRUST_300001_SM_1000_NS8cuda_cub3parE:
	.zero		1
	.type		_ZN34_INTERNAL_eca9951f_4_k_cu_eaa5bc7a6thrust24THRUST_300001_SM_1000_NS12placeholders2_4E,@object
	.size		_ZN34_INTERNAL_eca9951f_4_k_cu_eaa5bc7a6thrust24THRUST_300001_SM_1000_NS12placeholders2_4E,(_ZN34_INTERNAL_eca9951f_4_k_cu_eaa5bc7a4cuda3std3__45__cpo4cendE - _ZN34_INTERNAL_eca9951f_4_k_cu_eaa5bc7a6thrust24THRUST_300001_SM_1000_NS12placeholders2_4E)
_ZN34_INTERNAL_eca9951f_4_k_cu_eaa5bc7a6thrust24THRUST_300001_SM_1000_NS12placeholders2_4E:
	.zero		1
	.type		_ZN34_INTERNAL_eca9951f_4_k_cu_eaa5bc7a4cuda3std3__45__cpo4cendE,@object
	.size		_ZN34_INTERNAL_eca9951f_4_k_cu_eaa5bc7a4cuda3std3__45__cpo4cendE,(_ZN34_INTERNAL_eca9951f_4_k_cu_eaa5bc7a4cuda3std6ranges3__45__cpo4cendE - _ZN34_INTERNAL_eca9951f_4_k_cu_eaa5bc7a4cuda3std3__45__cpo4cendE)
_ZN34_INTERNAL_eca9951f_4_k_cu_eaa5bc7a4cuda3std3__45__cpo4cendE:
	.zero		1
	.type		_ZN34_INTERNAL_eca9951f_4_k_cu_eaa5bc7a4cuda3std6ranges3__45__cpo4cendE,@object
	.size		_ZN34_INTERNAL_eca9951f_4_k_cu_eaa5bc7a4cuda3std6ranges3__45__cpo4cendE,(_ZN34_INTERNAL_eca9951f_4_k_cu_eaa5bc7a4cuda3std3__420unreachable_sentinelE - _ZN34_INTERNAL_eca9951f_4_k_cu_eaa5bc7a4cuda3std6ranges3__45__cpo4cendE)
_ZN34_INTERNAL_eca9951f_4_k_cu_eaa5bc7a4cuda3std6ranges3__45__cpo4cendE:
	.zero		1
	.type		_ZN34_INTERNAL_eca9951f_4_k_cu_eaa5bc7a4cuda3std3__420unreachable_sentinelE,@object
	.size		_ZN34_INTERNAL_eca9951f_4_k_cu_eaa5bc7a4cuda3std3__420unreachable_sentinelE,(_ZN34_INTERNAL_eca9951f_4_k_cu_eaa5bc7a4cuda3std6ranges3__45__cpo5ssizeE - _ZN34_INTERNAL_eca9951f_4_k_cu_eaa5bc7a4cuda3std3__420unreachable_sentinelE)
_ZN34_INTERNAL_eca9951f_4_k_cu_eaa5bc7a4cuda3std3__420unreachable_sentinelE:
	.zero		1
	.type		_ZN34_INTERNAL_eca9951f_4_k_cu_eaa5bc7a4cuda3std6ranges3__45__cpo5ssizeE,@object
	.size		_ZN34_INTERNAL_eca9951f_4_k_cu_eaa5bc7a4cuda3std6ranges3__45__cpo5ssizeE,(_ZN34_INTERNAL_eca9951f_4_k_cu_eaa5bc7a6thrust24THRUST_300001_SM_1000_NS12placeholders2_8E - _ZN34_INTERNAL_eca9951f_4_k_cu_eaa5bc7a4cuda3std6ranges3__45__cpo5ssizeE)
_ZN34_INTERNAL_eca9951f_4_k_cu_eaa5bc7a4cuda3std6ranges3__45__cpo5ssizeE:
	.zero		1
	.type		_ZN34_INTERNAL_eca9951f_4_k_cu_eaa5bc7a6thrust24THRUST_300001_SM_1000_NS12placeholders2_8E,@object
	.size		_ZN34_INTERNAL_eca9951f_4_k_cu_eaa5bc7a6thrust24THRUST_300001_SM_1000_NS12placeholders2_8E,(_ZN34_INTERNAL_eca9951f_4_k_cu_eaa5bc7a4cuda3std3__45__cpo5crendE - _ZN34_INTERNAL_eca9951f_4_k_cu_eaa5bc7a6thrust24THRUST_300001_SM_1000_NS12placeholders2_8E)
_ZN34_INTERNAL_eca9951f_4_k_cu_eaa5bc7a6thrust24THRUST_300001_SM_1000_NS12placeholders2_8E:
	.zero		1
	.type		_ZN34_INTERNAL_eca9951f_4_k_cu_eaa5bc7a4cuda3std3__45__cpo5crendE,@object
	.size		_ZN34_INTERNAL_eca9951f_4_k_cu_eaa5bc7a4cuda3std3__45__cpo5crendE,(_ZN34_INTERNAL_eca9951f_4_k_cu_eaa5bc7a4cuda3std6ranges3__45__cpo4prevE - _ZN34_INTERNAL_eca9951f_4_k_cu_eaa5bc7a4cuda3std3__45__cpo5crendE)
_ZN34_INTERNAL_eca9951f_4_k_cu_eaa5bc7a4cuda3std3__45__cpo5crendE:
	.zero		1
	.type		_ZN34_INTERNAL_eca9951f_4_k_cu_eaa5bc7a4cuda3std6ranges3__45__cpo4prevE,@object
	.size		_ZN34_INTERNAL_eca9951f_4_k_cu_eaa5bc7a4cuda3std6ranges3__45__cpo4prevE,(_ZN34_INTERNAL_eca9951f_4_k_cu_eaa5bc7a4cuda3std6ranges3__45__cpo9iter_moveE - _ZN34_INTERNAL_eca9951f_4_k_cu_eaa5bc7a4cuda3std6ranges3__45__cpo4prevE)
_ZN34_INTERNAL_eca9951f_4_k_cu_eaa5bc7a4cuda3std6ranges3__45__cpo4prevE:
	.zero		1
	.type		_ZN34_INTERNAL_eca9951f_4_k_cu_eaa5bc7a4cuda3std6ranges3__45__cpo9iter_moveE,@object
	.size		_ZN34_INTERNAL_eca9951f_4_k_cu_eaa5bc7a4cuda3std6ranges3__45__cpo9iter_moveE,(_ZN34_INTERNAL_eca9951f_4_k_cu_eaa5bc7a6thrust24THRUST_300001_SM_1000_NS6system6detail10sequential3seqE - _ZN34_INTERNAL_eca9951f_4_k_cu_eaa5bc7a4cuda3std6ranges3__45__cpo9iter_moveE)
_ZN34_INTERNAL_eca9951f_4_k_cu_eaa5bc7a4cuda3std6ranges3__45__cpo9iter_moveE:
	.zero		1
	.type		_ZN34_INTERNAL_eca9951f_4_k_cu_eaa5bc7a6thrust24THRUST_300001_SM_1000_NS6system6detail10sequential3seqE,@object
	.size		_ZN34_INTERNAL_eca9951f_4_k_cu_eaa5bc7a6thrust24THRUST_300001_SM_1000_NS6system6detail10sequential3seqE,(.L_31 - _ZN34_INTERNAL_eca9951f_4_k_cu_eaa5bc7a6thrust24THRUST_300001_SM_1000_NS6system6detail10sequential3seqE)
_ZN34_INTERNAL_eca9951f_4_k_cu_eaa5bc7a6thrust24THRUST_300001_SM_1000_NS6system6detail10sequential3seqE:
	.zero		1
.L_31:


//--------------------- .nv.constant0._ZN3cub18CUB_300001_SM_10006detail11EmptyKernelIvEEvv --------------------------
	.section	.nv.constant0._ZN3cub18CUB_300001_SM_10006detail11EmptyKernelIvEEvv,"a",@progbits
	.sectionflags	@""
	.align	4
.nv.constant0._ZN3cub18CUB_300001_SM_10006detail11EmptyKernelIvEEvv:
	.zero		896


//--------------------- .nv.constant0._Z4testPN5nvstd8functionIFviEEE --------------------------
	.section	.nv.constant0._Z4testPN5nvstd8functionIFviEEE,"a",@progbits
	.sectionflags	@""
	.align	4
.nv.constant0._Z4testPN5nvstd8functionIFviEEE:
	.zero		904


//--------------------- SYMBOLS --------------------------

	.type		.nv.reservedSmem.offset0,@object
	.size		.nv.reservedSmem.offset0,0x4
